//
// Generated by NVIDIA NVVM Compiler
//
// Compiler Build ID: CL-36424714
// Cuda compilation tools, release 13.0, V13.0.88
// Based on NVVM 20.0.0
//

.version 9.0
.target sm_100
.address_size 64

	// .globl	_Z11Insert_ElemPViS0_PiS0_S1_

.visible .entry _Z11Insert_ElemPViS0_PiS0_S1_(
	.param .u64 .ptr .align 1 _Z11Insert_ElemPViS0_PiS0_S1__param_0,
	.param .u64 .ptr .align 1 _Z11Insert_ElemPViS0_PiS0_S1__param_1,
	.param .u64 .ptr .align 1 _Z11Insert_ElemPViS0_PiS0_S1__param_2,
	.param .u64 .ptr .align 1 _Z11Insert_ElemPViS0_PiS0_S1__param_3,
	.param .u64 .ptr .align 1 _Z11Insert_ElemPViS0_PiS0_S1__param_4
)
{
	.reg .pred 	%p<12>;
	.reg .b32 	%r<32>;
	.reg .b64 	%rd<25>;

	ld.param.u64 	%rd8, [_Z11Insert_ElemPViS0_PiS0_S1__param_0];
	ld.param.u64 	%rd6, [_Z11Insert_ElemPViS0_PiS0_S1__param_1];
	ld.param.u64 	%rd7, [_Z11Insert_ElemPViS0_PiS0_S1__param_2];
	ld.param.u64 	%rd9, [_Z11Insert_ElemPViS0_PiS0_S1__param_3];
	ld.param.u64 	%rd10, [_Z11Insert_ElemPViS0_PiS0_S1__param_4];
	cvta.to.global.u64 	%rd1, %rd9;
	cvta.to.global.u64 	%rd2, %rd8;
	cvta.to.global.u64 	%rd11, %rd10;
	mov.u32 	%r9, %ctaid.x;
	mov.u32 	%r10, %ntid.x;
	mov.u32 	%r11, %tid.x;
	mad.lo.s32 	%r1, %r9, %r10, %r11;
	ld.global.u32 	%r12, [%rd11];
	setp.ge.s32 	%p2, %r1, %r12;
	@%p2 bra 	$L__BB0_8;
	cvta.to.global.u64 	%rd12, %rd7;
	cvta.to.global.u64 	%rd13, %rd6;
	atom.global.inc.u32 	%r30, [%rd12], 11010;
	mul.wide.s32 	%rd14, %r1, 4;
	add.s64 	%rd15, %rd13, %rd14;
	ld.volatile.global.u32 	%r13, [%rd15];
	mul.wide.s32 	%rd16, %r30, 4;
	add.s64 	%rd17, %rd2, %rd16;
	st.volatile.global.u32 	[%rd17], %r13;
	add.s32 	%r14, %r30, -1;
	shr.u32 	%r15, %r14, 31;
	add.s32 	%r16, %r14, %r15;
	shr.s32 	%r31, %r16, 1;
$L__BB0_2:
	mul.wide.s32 	%rd18, %r31, 4;
	add.s64 	%rd3, %rd1, %rd18;
	atom.relaxed.global.cas.b32 	%r17, [%rd3], 0, 1;
	setp.ne.s32 	%p4, %r17, 0;
	mov.pred 	%p11, 0;
	@%p4 bra 	$L__BB0_7;
	add.s64 	%rd4, %rd2, %rd18;
	ld.volatile.global.u32 	%r18, [%rd4];
	mul.wide.s32 	%rd20, %r30, 4;
	add.s64 	%rd5, %rd2, %rd20;
	ld.volatile.global.u32 	%r19, [%rd5];
	setp.lt.s32 	%p5, %r18, %r19;
	@%p5 bra 	$L__BB0_6;
	ld.volatile.global.u32 	%r20, [%rd4];
	ld.volatile.global.u32 	%r21, [%rd5];
	st.volatile.global.u32 	[%rd4], %r21;
	st.volatile.global.u32 	[%rd5], %r20;
	add.s64 	%rd22, %rd1, %rd20;
	mov.b32 	%r22, 0;
	st.volatile.global.u32 	[%rd22], %r22;
	membar.gl;
	add.s32 	%r23, %r31, -1;
	shr.u32 	%r24, %r23, 31;
	add.s32 	%r25, %r23, %r24;
	shr.s32 	%r6, %r25, 1;
	setp.ne.s32 	%p7, %r31, 0;
	mov.u32 	%r30, %r31;
	mov.u32 	%r31, %r6;
	@%p7 bra 	$L__BB0_7;
	mov.b32 	%r30, 0;
	st.volatile.global.u32 	[%rd1], %r30;
	mov.pred 	%p11, -1;
	mov.u32 	%r31, %r30;
	bra.uni 	$L__BB0_7;
$L__BB0_6:
	add.s64 	%rd24, %rd1, %rd20;
	mov.b32 	%r27, 0;
	st.volatile.global.u32 	[%rd24], %r27;
	st.volatile.global.u32 	[%rd3], %r27;
	mov.pred 	%p11, -1;
$L__BB0_7:
	membar.gl;
	not.pred 	%p10, %p11;
	@%p10 bra 	$L__BB0_2;
$L__BB0_8:
	ret;

}
	// .globl	_Z10setLockVarPi
.visible .entry _Z10setLockVarPi(
	.param .u64 .ptr .align 1 _Z10setLockVarPi_param_0
)
{
	.reg .pred 	%p<2>;
	.reg .b32 	%r<7>;
	.reg .b64 	%rd<7>;

	ld.param.u64 	%rd4, [_Z10setLockVarPi_param_0];
	cvta.to.global.u64 	%rd5, %rd4;
	add.s64 	%rd6, %rd5, 8;
	mov.b32 	%r6, 0;
$L__BB1_1:
	mov.b32 	%r4, 1;
	st.global.u32 	[%rd6+-4], %r4;
	st.global.u32 	[%rd6], %r4;
	st.global.u32 	[%rd6+4], %r4;
	setp.eq.s32 	%p1, %r6, 1024;
	@%p1 bra 	$L__BB1_3;
	mov.b32 	%r5, 1;
	st.global.u32 	[%rd6+8], %r5;
	add.s32 	%r6, %r6, 4;
	add.s64 	%rd6, %rd6, 16;
	bra.uni 	$L__BB1_1;
$L__BB1_3:
	ret;

}


// ===== COMPILED SASS (sm_100) =====

	.target	sm_100

	.elftype	@"ET_EXEC"


//--------------------- .note.nv.tkinfo           --------------------------
	.section	.note.nv.tkinfo,"",@"SHT_NOTE"
	.sectionflags	@"SHF_NOTE_NV_TKINFO"
	.tkinfo
        /*0018*/ 	.word	0x00000002
        /*0030*/ 	.string	""
        /*0030*/ 	.string	"ptxas"
        /*0030*/ 	.string	"Cuda compilation tools, release 13.0, V13.0.88"
        /*0030*/ 	.string	"Build cuda_13.0.r13.0/compiler.36424714_0"
        /*0030*/ 	.string	"-arch sm_100 -m 64 "



//--------------------- .note.nv.cuinfo           --------------------------
	.section	.note.nv.cuinfo,"",@"SHT_NOTE"
	.sectionflags	@"SHF_NOTE_NV_CUINFO"
        /*0018*/ 	.short	0x0002
        /*001a*/ 	.short	0x0064
        /*001c*/ 	.short	0x0082
	.zero		2


//--------------------- .nv.info                  --------------------------
	.section	.nv.info,"",@"SHT_CUDA_INFO"
	.align	4


	//----- nvinfo : EIATTR_REGCOUNT
	.align		4
        /*0000*/ 	.byte	0x04, 0x2f
        /*0002*/ 	.short	(.L_1 - .L_0)
	.align		4
.L_0:
        /*0004*/ 	.word	index@(_Z11Insert_ElemPViS0_PiS0_S1_)
        /*0008*/ 	.word	0x00000014


	//----- nvinfo : EIATTR_FRAME_SIZE
	.align		4
.L_1:
        /*000c*/ 	.byte	0x04, 0x11
        /*000e*/ 	.short	(.L_3 - .L_2)
	.align		4
.L_2:
        /*0010*/ 	.word	index@(_Z11Insert_ElemPViS0_PiS0_S1_)
        /*0014*/ 	.word	0x00000000


	//----- nvinfo : EIATTR_REGCOUNT
	.align		4
.L_3:
        /*0018*/ 	.byte	0x04, 0x2f
        /*001a*/ 	.short	(.L_5 - .L_4)
	.align		4
.L_4:
        /*001c*/ 	.word	index@(_Z10setLockVarPi)
        /*0020*/ 	.word	0x00000008


	//----- nvinfo : EIATTR_FRAME_SIZE
	.align		4
.L_5:
        /*0024*/ 	.byte	0x04, 0x11
        /*0026*/ 	.short	(.L_7 - .L_6)
	.align		4
.L_6:
        /*0028*/ 	.word	index@(_Z10setLockVarPi)
        /*002c*/ 	.word	0x00000000


	//----- nvinfo : EIATTR_MIN_STACK_SIZE
	.align		4
.L_7:
        /*0030*/ 	.byte	0x04, 0x12
        /*0032*/ 	.short	(.L_9 - .L_8)
	.align		4
.L_8:
        /*0034*/ 	.word	index@(_Z10setLockVarPi)
        /*0038*/ 	.word	0x00000000


	//----- nvinfo : EIATTR_MIN_STACK_SIZE
	.align		4
.L_9:
        /*003c*/ 	.byte	0x04, 0x12
        /*003e*/ 	.short	(.L_11 - .L_10)
	.align		4
.L_10:
        /*0040*/ 	.word	index@(_Z11Insert_ElemPViS0_PiS0_S1_)
        /*0044*/ 	.word	0x00000000
.L_11:


//--------------------- .nv.compat                --------------------------
	.section	.nv.compat,"",@"SHT_CUDA_COMPAT_INFO"
	.align	4
        /*0000*/ 	.byte	0x02, 0x09, 0x00, 0x00, 0x02, 0x02, 0x01, 0x00, 0x02, 0x05, 0x05, 0x00, 0x03, 0x07, 0x01, 0x01
        /*0010*/ 	.byte	0x02, 0x03, 0x00, 0x00, 0x02, 0x06, 0x01, 0x00, 0x04, 0x0b, 0x08, 0x00, 0x09, 0x00, 0x00, 0x00
        /*0020*/ 	.byte	0x00, 0x00, 0x00, 0x00


//--------------------- .nv.info._Z10setLockVarPi --------------------------
	.section	.nv.info._Z10setLockVarPi,"",@"SHT_CUDA_INFO"
	.sectionflags	@""
	.align	4


	//----- nvinfo : EIATTR_CUDA_API_VERSION
	.align		4
        /*0000*/ 	.byte	0x04, 0x37
        /*0002*/ 	.short	(.L_13 - .L_12)
.L_12:
        /*0004*/ 	.word	0x00000082


	//----- nvinfo : EIATTR_KPARAM_INFO
	.align		4
.L_13:
        /*0008*/ 	.byte	0x04, 0x17
        /*000a*/ 	.short	(.L_15 - .L_14)
.L_14:
        /*000c*/ 	.word	0x00000000
        /*0010*/ 	.short	0x0000
        /*0012*/ 	.short	0x0000
        /*0014*/ 	.byte	0x00, 0xf5, 0x21, 0x00


	//----- nvinfo : EIATTR_SPARSE_MMA_MASK
	.align		4
.L_15:
        /*0018*/ 	.byte	0x03, 0x50
        /*001a*/ 	.short	0x0000


	//----- nvinfo : EIATTR_MAXREG_COUNT
	.align		4
        /*001c*/ 	.byte	0x03, 0x1b
        /*001e*/ 	.short	0x00ff


	//----- nvinfo : EIATTR_MERCURY_ISA_VERSION
	.align		4
        /*0020*/ 	.byte	0x03, 0x5f
        /*0022*/ 	.short	0x0101


	//----- nvinfo : EIATTR_VRC_CTA_INIT_COUNT
	.align		4
        /*0024*/ 	.byte	0x02, 0x4a
	.zero		1
	.zero		1


	//----- nvinfo : EIATTR_EXIT_INSTR_OFFSETS
	.align		4
        /*0028*/ 	.byte	0x04, 0x1c
        /*002a*/ 	.short	(.L_17 - .L_16)


	//   ....[0]....
.L_16:
        /*002c*/ 	.word	0x000070d0


	//----- nvinfo : EIATTR_CBANK_PARAM_SIZE
	.align		4
.L_17:
        /*0030*/ 	.byte	0x03, 0x19
        /*0032*/ 	.short	0x0008


	//----- nvinfo : EIATTR_PARAM_CBANK
	.align		4
        /*0034*/ 	.byte	0x04, 0x0a
        /*0036*/ 	.short	(.L_19 - .L_18)
	.align		4
.L_18:
        /*0038*/ 	.word	index@(.nv.constant0._Z10setLockVarPi)
        /*003c*/ 	.short	0x0380
        /*003e*/ 	.short	0x0008


	//----- nvinfo : EIATTR_SW_WAR
	.align		4
.L_19:
        /*0040*/ 	.byte	0x04, 0x36
        /*0042*/ 	.short	(.L_21 - .L_20)
.L_20:
        /*0044*/ 	.word	0x00000008
.L_21:


//--------------------- .nv.info._Z11Insert_ElemPViS0_PiS0_S1_ --------------------------
	.section	.nv.info._Z11Insert_ElemPViS0_PiS0_S1_,"",@"SHT_CUDA_INFO"
	.sectionflags	@""
	.align	4


	//----- nvinfo : EIATTR_CUDA_API_VERSION
	.align		4
        /*0000*/ 	.byte	0x04, 0x37
        /*0002*/ 	.short	(.L_23 - .L_22)
.L_22:
        /*0004*/ 	.word	0x00000082


	//----- nvinfo : EIATTR_KPARAM_INFO
	.align		4
.L_23:
        /*0008*/ 	.byte	0x04, 0x17
        /*000a*/ 	.short	(.L_25 - .L_24)
.L_24:
        /*000c*/ 	.word	0x00000000
        /*0010*/ 	.short	0x0004
        /*0012*/ 	.short	0x0020
        /*0014*/ 	.byte	0x00, 0xf5, 0x21, 0x00


	//----- nvinfo : EIATTR_KPARAM_INFO
	.align		4
.L_25:
        /*0018*/ 	.byte	0x04, 0x17
        /*001a*/ 	.short	(.L_27 - .L_26)
.L_26:
        /*001c*/ 	.word	0x00000000
        /*0020*/ 	.short	0x0003
        /*0022*/ 	.short	0x0018
        /*0024*/ 	.byte	0x00, 0xf5, 0x21, 0x00


	//----- nvinfo : EIATTR_KPARAM_INFO
	.align		4
.L_27:
        /*0028*/ 	.byte	0x04, 0x17
        /*002a*/ 	.short	(.L_29 - .L_28)
.L_28:
        /*002c*/ 	.word	0x00000000
        /*0030*/ 	.short	0x0002
        /*0032*/ 	.short	0x0010
        /*0034*/ 	.byte	0x00, 0xf5, 0x21, 0x00


	//----- nvinfo : EIATTR_KPARAM_INFO
	.align		4
.L_29:
        /*0038*/ 	.byte	0x04, 0x17
        /*003a*/ 	.short	(.L_31 - .L_30)
.L_30:
        /*003c*/ 	.word	0x00000000
        /*0040*/ 	.short	0x0001
        /*0042*/ 	.short	0x0008
        /*0044*/ 	.byte	0x00, 0xf5, 0x21, 0x00


	//----- nvinfo : EIATTR_KPARAM_INFO
	.align		4
.L_31:
        /*0048*/ 	.byte	0x04, 0x17
        /*004a*/ 	.short	(.L_33 - .L_32)
.L_32:
        /*004c*/ 	.word	0x00000000
        /*0050*/ 	.short	0x0000
        /*0052*/ 	.short	0x0000
        /*0054*/ 	.byte	0x00, 0xf5, 0x21, 0x00


	//----- nvinfo : EIATTR_SPARSE_MMA_MASK
	.align		4
.L_33:
        /*0058*/ 	.byte	0x03, 0x50
        /*005a*/ 	.short	0x0000


	//----- nvinfo : EIATTR_MAXREG_COUNT
	.align		4
        /*005c*/ 	.byte	0x03, 0x1b
        /*005e*/ 	.short	0x00ff


	//----- nvinfo : EIATTR_MERCURY_ISA_VERSION
	.align		4
        /*0060*/ 	.byte	0x03, 0x5f
        /*0062*/ 	.short	0x0101


	//----- nvinfo : EIATTR_VRC_CTA_INIT_COUNT
	.align		4
        /*0064*/ 	.byte	0x02, 0x4a
	.zero		1
	.zero		1


	//----- nvinfo : EIATTR_EXIT_INSTR_OFFSETS
	.align		4
        /*0068*/ 	.byte	0x04, 0x1c
        /*006a*/ 	.short	(.L_35 - .L_34)


	//   ....[0]....
.L_34:
        /*006c*/ 	.word	0x00000090


	//   ....[1]....
        /*0070*/ 	.word	0x00000480


	//----- nvinfo : EIATTR_CRS_STACK_SIZE
	.align		4
.L_35:
        /*0074*/ 	.byte	0x04, 0x1e
        /*0076*/ 	.short	(.L_37 - .L_36)
.L_36:
        /*0078*/ 	.word	0x00000000


	//----- nvinfo : EIATTR_CBANK_PARAM_SIZE
	.align		4
.L_37:
        /*007c*/ 	.byte	0x03, 0x19
        /*007e*/ 	.short	0x0028


	//----- nvinfo : EIATTR_PARAM_CBANK
	.align		4
        /*0080*/ 	.byte	0x04, 0x0a
        /*0082*/ 	.short	(.L_39 - .L_38)
	.align		4
.L_38:
        /*0084*/ 	.word	index@(.nv.constant0._Z11Insert_ElemPViS0_PiS0_S1_)
        /*0088*/ 	.short	0x0380
        /*008a*/ 	.short	0x0028


	//----- nvinfo : EIATTR_SW_WAR
	.align		4
.L_39:
        /*008c*/ 	.byte	0x04, 0x36
        /*008e*/ 	.short	(.L_41 - .L_40)
.L_40:
        /*0090*/ 	.word	0x00000008
.L_41:


//--------------------- .nv.callgraph             --------------------------
	.section	.nv.callgraph,"",@"SHT_CUDA_CALLGRAPH"
	.align	4
	.sectionentsize	8
	.align		4
        /*0000*/ 	.word	0x00000000
	.align		4
        /*0004*/ 	.word	0xffffffff
	.align		4
        /*0008*/ 	.word	0x00000000
	.align		4
        /*000c*/ 	.word	0xfffffffe
	.align		4
        /*0010*/ 	.word	0x00000000
	.align		4
        /*0014*/ 	.word	0xfffffffd
	.align		4
        /*0018*/ 	.word	0x00000000
	.align		4
        /*001c*/ 	.word	0xfffffffc


//--------------------- .text._Z10setLockVarPi    --------------------------
	.section	.text._Z10setLockVarPi,"ax",@progbits
	.align	128
        .global         _Z10setLockVarPi
        .type           _Z10setLockVarPi,@function
        .size           _Z10setLockVarPi,(.L_x_6 - _Z10setLockVarPi)
        .other          _Z10setLockVarPi,@"STO_CUDA_ENTRY STV_DEFAULT"
_Z10setLockVarPi:
.text._Z10setLockVarPi:
[----:B------:R-:W-:Y:S08]  /*0000*/  LDC R1, c[0x0][0x37c] ;  /* 0x0000df00ff017b82 */ /* 0x000ff00000000800 */
[----:B------:R-:W0:Y:S01]  /*0010*/  LDC.64 R2, c[0x0][0x380] ;  /* 0x0000e000ff027b82 */ /* 0x000e220000000a00 */
[----:B------:R-:W0:Y:S01]  /*0020*/  LDCU.64 UR4, c[0x0][0x358] ;  /* 0x00006b00ff0477ac */ /* 0x000e220008000a00 */
[----:B------:R-:W-:-:S05]  /*0030*/  HFMA2 R5, -RZ, RZ, 0, 5.9604644775390625e-08 ;  /* 0x00000001ff057431 */ /* 0x000fca00000001ff */
[----:B0-----:R-:W-:Y:S04]  /*0040*/  STG.E desc[UR4][R2.64+0x4], R5 ;  /* 0x0000040502007986 */ /* 0x001fe8000c101904 */
[----:B------:R-:W-:Y:S04]  /*0050*/  STG.E desc[UR4][R2.64+0x8], R5 ;  /* 0x0000080502007986 */ /* 0x000fe8000c101904 */
        /* <DEDUP_REMOVED lines=250> */
[----:B------:R0:W-:Y:S02]  /*1000*/  STG.E desc[UR4][R2.64+0x3f4], R5 ;  /* 0x0003f40502007986 */ /* 0x0001e4000c101904 */
[----:B0-----:R-:W0:Y:S02]  /*1010*/  LDC.64 R2, c[0x0][0x380] ;  /* 0x0000e000ff027b82 */ /* 0x001e240000000a00 */
[----:B0-----:R0:W-:Y:S06]  /*1020*/  STG.E desc[UR4][R2.64+0x3f8], R5 ;  /* 0x0003f80502007986 */ /* 0x0011ec000c101904 */
        /* <DEDUP_REMOVED lines=1545> */
[----:B0-----:R-:W-:Y:S01]  /*70c0*/  STG.E desc[UR4][R2.64+0x100c], R5 ;  /* 0x00100c0502007986 */ /* 0x001fe2000c101904 */
[----:B------:R-:W-:Y:S05]  /*70d0*/  EXIT ;  /* 0x000000000000794d */ /* 0x000fea0003800000 */
.L_x_0:
[----:B------:R-:W-:-:S00]  /*70e0*/  BRA `(.L_x_0) ;  /* 0xfffffffc00fc7947 */ /* 0x000fc0000383ffff */
[----:B------:R-:W-:-:S00]  /*70f0*/  NOP ;  /* 0x0000000000007918 */ /* 0x000fc00000000000 */
        /* <DEDUP_REMOVED lines=8> */
.L_x_6:


//--------------------- .text._Z11Insert_ElemPViS0_PiS0_S1_ --------------------------
	.section	.text._Z11Insert_ElemPViS0_PiS0_S1_,"ax",@progbits
	.align	128
        .global         _Z11Insert_ElemPViS0_PiS0_S1_
        .type           _Z11Insert_ElemPViS0_PiS0_S1_,@function
        .size           _Z11Insert_ElemPViS0_PiS0_S1_,(.L_x_7 - _Z11Insert_ElemPViS0_PiS0_S1_)
        .other          _Z11Insert_ElemPViS0_PiS0_S1_,@"STO_CUDA_ENTRY STV_DEFAULT"
_Z11Insert_ElemPViS0_PiS0_S1_:
.text._Z11Insert_ElemPViS0_PiS0_S1_:
[----:B------:R-:W-:Y:S08]  /*0000*/  LDC R1, c[0x0][0x37c] ;  /* 0x0000df00ff017b82 */ /* 0x000ff00000000800 */
[----:B------:R-:W0:Y:S01]  /*0010*/  LDC.64 R2, c[0x0][0x3a0] ;  /* 0x0000e800ff027b82 */ /* 0x000e220000000a00 */
[----:B------:R-:W0:Y:S02]  /*0020*/  LDCU.64 UR4, c[0x0][0x358] ;  /* 0x00006b00ff0477ac */ /* 0x000e240008000a00 */
[----:B0-----:R-:W2:Y:S05]  /*0030*/  LDG.E R2, desc[UR4][R2.64] ;  /* 0x0000000402027981 */ /* 0x001eaa000c1e1900 */
[----:B------:R-:W0:Y:S01]  /*0040*/  S2UR UR6, SR_CTAID.X ;  /* 0x00000000000679c3 */ /* 0x000e220000002500 */
[----:B------:R-:W0:Y:S07]  /*0050*/  S2R R0, SR_TID.X ;  /* 0x0000000000007919 */ /* 0x000e2e0000002100 */
[----:B------:R-:W0:Y:S02]  /*0060*/  LDC R5, c[0x0][0x360] ;  /* 0x0000d800ff057b82 */ /* 0x000e240000000800 */
[----:B0-----:R-:W-:-:S05]  /*0070*/  IMAD R5, R5, UR6, R0 ;  /* 0x0000000605057c24 */ /* 0x001fca000f8e0200 */
[----:B--2---:R-:W-:-:S13]  /*0080*/  ISETP.GE.AND P0, PT, R5, R2, PT ;  /* 0x000000020500720c */ /* 0x004fda0003f06270 */
[----:B------:R-:W-:Y:S05]  /*0090*/  @P0 EXIT ;  /* 0x000000000000094d */ /* 0x000fea0003800000 */
[----:B------:R-:W0:Y:S01]  /*00a0*/  LDC.64 R8, c[0x0][0x388] ;  /* 0x0000e200ff087b82 */ /* 0x000e220000000a00 */
[----:B------:R-:W-:-:S07]  /*00b0*/  IMAD.MOV.U32 R13, RZ, RZ, 0x2b02 ;  /* 0x00002b02ff0d7424 */ /* 0x000fce00078e00ff */
[----:B------:R-:W1:Y:S08]  /*00c0*/  LDC.64 R6, c[0x0][0x390] ;  /* 0x0000e400ff067b82 */ /* 0x000e700000000a00 */
[----:B------:R-:W2:Y:S01]  /*00d0*/  LDC.64 R10, c[0x0][0x380] ;  /* 0x0000e000ff0a7b82 */ /* 0x000ea20000000a00 */
[----:B0-----:R-:W-:-:S07]  /*00e0*/  IMAD.WIDE R8, R5, 0x4, R8 ;  /* 0x0000000405087825 */ /* 0x001fce00078e0208 */
[----:B------:R-:W0:Y:S01]  /*00f0*/  LDC.64 R2, c[0x0][0x398] ;  /* 0x0000e600ff027b82 */ /* 0x000e220000000a00 */
[----:B-1----:R-:W2:Y:S07]  /*0100*/  ATOMG.E.INC.STRONG.GPU PT, R7, desc[UR4][R6.64], R13 ;  /* 0x8000000d060779a8 */ /* 0x002eae00099ef104 */
[----:B------:R-:W1:Y:S01]  /*0110*/  LDC.64 R4, c[0x0][0x380] ;  /* 0x0000e000ff047b82 */ /* 0x000e620000000a00 */
[----:B------:R-:W3:Y:S01]  /*0120*/  LDG.E.STRONG.SYS R9, desc[UR4][R8.64] ;  /* 0x0000000408097981 */ /* 0x000ee2000c1f5900 */
[----:B--2---:R-:W-:-:S04]  /*0130*/  IMAD.WIDE R10, R7, 0x4, R10 ;  /* 0x00000004070a7825 */ /* 0x004fc800078e020a */
[----:B------:R-:W-:Y:S01]  /*0140*/  VIADD R0, R7, 0xffffffff ;  /* 0xffffffff07007836 */ /* 0x000fe20000000000 */
[----:B---3--:R2:W-:Y:S04]  /*0150*/  STG.E.STRONG.SYS desc[UR4][R10.64], R9 ;  /* 0x000000090a007986 */ /* 0x0085e8000c115904 */
[----:B------:R-:W-:-:S04]  /*0160*/  LEA.HI R0, R0, R0, RZ, 0x1 ;  /* 0x0000000000007211 */ /* 0x000fc800078f08ff */
[----:B01----:R-:W-:-:S07]  /*0170*/  SHF.R.S32.HI R15, RZ, 0x1, R0 ;  /* 0x00000001ff0f7819 */ /* 0x003fce0000011400 */
.L_x_4:
[----:B0-2---:R-:W-:Y:S02]  /*0180*/  HFMA2 R11, -RZ, RZ, 0, 5.9604644775390625e-08 ;  /* 0x00000001ff0b7431 */ /* 0x005fe400000001ff */
[----:B-1----:R-:W-:Y:S01]  /*0190*/  IMAD.WIDE R8, R15, 0x4, R2 ;  /* 0x000000040f087825 */ /* 0x002fe200078e0202 */
[----:B------:R-:W-:Y:S05]  /*01a0*/  YIELD ;  /* 0x0000000000007946 */ /* 0x000fea0003800000 */
[----:B------:R-:W-:-:S05]  /*01b0*/  IMAD.MOV.U32 R10, RZ, RZ, RZ ;  /* 0x000000ffff0a7224 */ /* 0x000fca00078e00ff */
[----:B------:R-:W2:Y:S01]  /*01c0*/  ATOMG.E.CAS.STRONG.GPU PT, R0, [R8], R10, R11 ;  /* 0x0000000a080073a9 */ /* 0x000ea200001ee10b */
[----:B------:R-:W-:Y:S01]  /*01d0*/  BSSY.RECONVERGENT B0, `(.L_x_1) ;  /* 0x0000025000007945 */ /* 0x000fe20003800200 */
[----:B------:R-:W-:Y:S02]  /*01e0*/  PLOP3.LUT P0, PT, PT, PT, PT, 0x8, 0x80 ;  /* 0x000000000080781c */ /* 0x000fe40003f0e170 */
[----:B--2---:R-:W-:-:S13]  /*01f0*/  ISETP.NE.AND P1, PT, R0, RZ, PT ;  /* 0x000000ff0000720c */ /* 0x004fda0003f25270 */
[----:B------:R-:W-:Y:S05]  /*0200*/  @P1 BRA `(.L_x_2) ;  /* 0x0000000000841947 */ /* 0x000fea0003800000 */
[----:B------:R-:W-:-:S04]  /*0210*/  IMAD.WIDE R10, R15, 0x4, R4 ;  /* 0x000000040f0a7825 */ /* 0x000fc800078e0204 */
[----:B------:R-:W-:Y:S01]  /*0220*/  IMAD.WIDE R12, R7, 0x4, R4 ;  /* 0x00000004070c7825 */ /* 0x000fe200078e0204 */
[----:B------:R-:W2:Y:S04]  /*0230*/  LDG.E.STRONG.SYS R0, desc[UR4][R10.64] ;  /* 0x000000040a007981 */ /* 0x000ea8000c1f5900 */
[----:B------:R-:W2:Y:S02]  /*0240*/  LDG.E.STRONG.SYS R17, desc[UR4][R12.64] ;  /* 0x000000040c117981 */ /* 0x000ea4000c1f5900 */
[----:B--2---:R-:W-:-:S13]  /*0250*/  ISETP.GE.AND P1, PT, R0, R17, PT ;  /* 0x000000110000720c */ /* 0x004fda0003f26270 */
[----:B------:R-:W-:Y:S05]  /*0260*/  @!P1 BRA `(.L_x_3) ;  /* 0x00000000005c9947 */ /* 0x000fea0003800000 */
[----:B------:R-:W2:Y:S04]  /*0270*/  LDG.E.STRONG.SYS R9, desc[UR4][R10.64] ;  /* 0x000000040a097981 */ /* 0x000ea8000c1f5900 */
[----:B------:R-:W3:Y:S01]  /*0280*/  LDG.E.STRONG.SYS R17, desc[UR4][R12.64] ;  /* 0x000000040c117981 */ /* 0x000ee2000c1f5900 */
[----:B------:R-:W-:Y:S01]  /*0290*/  IMAD.WIDE R6, R7, 0x4, R2 ;  /* 0x0000000407067825 */ /* 0x000fe200078e0202 */
[C---:B------:R-:W-:Y:S02]  /*02a0*/  IADD3 R0, PT, PT, R15.reuse, -0x1, RZ ;  /* 0xffffffff0f007810 */ /* 0x040fe40007ffe0ff */
[----:B------:R-:W-:Y:S02]  /*02b0*/  ISETP.NE.AND P1, PT, R15, RZ, PT ;  /* 0x000000ff0f00720c */ /* 0x000fe40003f25270 */
[----:B------:R-:W-:-:S04]  /*02c0*/  LEA.HI R0, R0, R0, RZ, 0x1 ;  /* 0x0000000000007211 */ /* 0x000fc800078f08ff */
[----:B------:R-:W-:Y:S01]  /*02d0*/  SHF.R.S32.HI R0, RZ, 0x1, R0 ;  /* 0x00000001ff007819 */ /* 0x000fe20000011400 */
[----:B---3--:R-:W-:Y:S04]  /*02e0*/  STG.E.STRONG.SYS desc[UR4][R10.64], R17 ;  /* 0x000000110a007986 */ /* 0x008fe8000c115904 */
[----:B--2---:R-:W-:Y:S04]  /*02f0*/  STG.E.STRONG.SYS desc[UR4][R12.64], R9 ;  /* 0x000000090c007986 */ /* 0x004fe8000c115904 */
[----:B------:R0:W-:Y:S01]  /*0300*/  STG.E.STRONG.SYS desc[UR4][R6.64], RZ ;  /* 0x000000ff06007986 */ /* 0x0001e2000c115904 */
[----:B------:R-:W-:Y:S06]  /*0310*/  MEMBAR.SC.GPU ;  /* 0x0000000000007992 */ /* 0x000fec0000002000 */
[----:B------:R-:W-:-:S00]  /*0320*/  ERRBAR ;  /* 0x00000000000079ab */ /* 0x000fc00000000000 */
[----:B------:R-:W-:Y:S06]  /*0330*/  CGAERRBAR ;  /* 0x00000000000075ab */ /* 0x000fec0000000000 */
[----:B------:R-:W-:Y:S01]  /*0340*/  CCTL.IVALL ;  /* 0x00000000ff00798f */ /* 0x000fe20002000000 */
[----:B0-----:R-:W-:Y:S01]  /*0350*/  IMAD.MOV.U32 R7, RZ, RZ, R15 ;  /* 0x000000ffff077224 */ /* 0x001fe200078e000f */
[----:B------:R-:W-:Y:S01]  /*0360*/  MOV R15, R0 ;  /* 0x00000000000f7202 */ /* 0x000fe20000000f00 */
[----:B------:R-:W-:Y:S06]  /*0370*/  @P1 BRA `(.L_x_2) ;  /* 0x0000000000281947 */ /* 0x000fec0003800000 */
[----:B------:R-:W0:Y:S01]  /*0380*/  LDC.64 R8, c[0x0][0x398] ;  /* 0x0000e600ff087b82 */ /* 0x000e220000000a00 */
[----:B------:R-:W-:Y:S01]  /*0390*/  HFMA2 R15, -RZ, RZ, 0, 0 ;  /* 0x00000000ff0f7431 */ /* 0x000fe200000001ff */
[----:B------:R-:W-:Y:S01]  /*03a0*/  PLOP3.LUT P0, PT, PT, PT, PT, 0x80, 0x8 ;  /* 0x000000000008781c */ /* 0x000fe20003f0f070 */
[----:B------:R-:W-:Y:S01]  /*03b0*/  IMAD.MOV.U32 R7, RZ, RZ, RZ ;  /* 0x000000ffff077224 */ /* 0x000fe200078e00ff */
[----:B0-----:R1:W-:Y:S01]  /*03c0*/  STG.E.STRONG.SYS desc[UR4][R8.64], RZ ;  /* 0x000000ff08007986 */ /* 0x0013e2000c115904 */
[----:B------:R-:W-:Y:S10]  /*03d0*/  BRA `(.L_x_2) ;  /* 0x0000000000107947 */ /* 0x000ff40003800000 */
.L_x_3:
[----:B------:R-:W-:Y:S01]  /*03e0*/  IMAD.WIDE R10, R7, 0x4, R2 ;  /* 0x00000004070a7825 */ /* 0x000fe200078e0202 */
[----:B------:R-:W-:-:S04]  /*03f0*/  PLOP3.LUT P0, PT, PT, PT, PT, 0x80, 0x8 ;  /* 0x000000000008781c */ /* 0x000fc80003f0f070 */
[----:B------:R0:W-:Y:S04]  /*0400*/  STG.E.STRONG.SYS desc[UR4][R10.64], RZ ;  /* 0x000000ff0a007986 */ /* 0x0001e8000c115904 */
[----:B------:R0:W-:Y:S05]  /*0410*/  STG.E.STRONG.SYS desc[UR4][R8.64], RZ ;  /* 0x000000ff08007986 */ /* 0x0001ea000c115904 */
.L_x_2:
[----:B------:R-:W-:Y:S05]  /*0420*/  BSYNC.RECONVERGENT B0 ;  /* 0x0000000000007941 */ /* 0x000fea0003800200 */
.L_x_1:
[----:B------:R-:W-:Y:S06]  /*0430*/  MEMBAR.SC.GPU ;  /* 0x0000000000007992 */ /* 0x000fec0000002000 */
[----:B------:R-:W-:-:S00]  /*0440*/  ERRBAR ;  /* 0x00000000000079ab */ /* 0x000fc00000000000 */
[----:B------:R-:W-:Y:S06]  /*0450*/  CGAERRBAR ;  /* 0x00000000000075ab */ /* 0x000fec0000000000 */
[----:B------:R-:W-:Y:S01]  /*0460*/  CCTL.IVALL ;  /* 0x00000000ff00798f */ /* 0x000fe20002000000 */
[----:B------:R-:W-:Y:S05]  /*0470*/  @!P0 BRA `(.L_x_4) ;  /* 0xfffffffc00408947 */ /* 0x000fea000383ffff */
[----:B------:R-:W-:Y:S05]  /*0480*/  EXIT ;  /* 0x000000000000794d */ /* 0x000fea0003800000 */
.L_x_5:
        /* <DEDUP_REMOVED lines=15> */
.L_x_7:


//--------------------- .nv.shared.reserved.0     --------------------------
	.section	.nv.shared.reserved.0,"aw",@nobits
	.weak		__nv_reservedSMEM_offset_0_alias
	.size		__nv_reservedSMEM_offset_0_alias, 0, 64
	.other		__nv_reservedSMEM_offset_0_alias,@"STO_CUDA_RESERVED_SHARED STV_DEFAULT"
__nv_reservedSMEM_offset_0_alias:
	.zero		0
	.zero		64


//--------------------- .nv.constant0._Z10setLockVarPi --------------------------
	.section	.nv.constant0._Z10setLockVarPi,"a",@progbits
	.sectionflags	@""
	.align	4
.nv.constant0._Z10setLockVarPi:
	.zero		904


//--------------------- .nv.constant0._Z11Insert_ElemPViS0_PiS0_S1_ --------------------------
	.section	.nv.constant0._Z11Insert_ElemPViS0_PiS0_S1_,"a",@progbits
	.sectionflags	@""
	.align	4
.nv.constant0._Z11Insert_ElemPViS0_PiS0_S1_:
	.zero		936


//--------------------- SYMBOLS --------------------------

	.type		.nv.reservedSmem.offset0,@object
	.size		.nv.reservedSmem.offset0,0x4
